//
// Generated by NVIDIA NVVM Compiler
//
// Compiler Build ID: CL-36424714
// Cuda compilation tools, release 13.0, V13.0.88
// Based on NVVM 20.0.0
//

.version 9.0
.target sm_100
.address_size 64

	// .globl	_Z14idx_calc_gid3DPi
.extern .func  (.param .b32 func_retval0) vprintf
(
	.param .b64 vprintf_param_0,
	.param .b64 vprintf_param_1
)
;
.global .align 1 .b8 $str[22] = {71, 105, 100, 58, 32, 37, 100, 44, 32, 86, 97, 108, 111, 114, 101, 115, 58, 32, 37, 100, 10};

.visible .entry _Z14idx_calc_gid3DPi(
	.param .u64 .ptr .align 1 _Z14idx_calc_gid3DPi_param_0
)
{
	.local .align 8 .b8 	__local_depot0[8];
	.reg .b64 	%SP;
	.reg .b64 	%SPL;
	.reg .b32 	%r<20>;
	.reg .b64 	%rd<9>;

	mov.u64 	%SPL, __local_depot0;
	cvta.local.u64 	%SP, %SPL;
	ld.param.u64 	%rd1, [_Z14idx_calc_gid3DPi_param_0];
	cvta.to.global.u64 	%rd2, %rd1;
	add.u64 	%rd3, %SP, 0;
	add.u64 	%rd4, %SPL, 0;
	mov.u32 	%r1, %ntid.x;
	mov.u32 	%r2, %ntid.y;
	mov.u32 	%r3, %ntid.z;
	mov.u32 	%r4, %tid.x;
	mov.u32 	%r5, %tid.y;
	mov.u32 	%r6, %tid.z;
	mov.u32 	%r7, %ctaid.x;
	mov.u32 	%r8, %ctaid.y;
	mov.u32 	%r9, %nctaid.x;
	mov.u32 	%r10, %ctaid.z;
	mov.u32 	%r11, %nctaid.y;
	mad.lo.s32 	%r12, %r11, %r10, %r8;
	mad.lo.s32 	%r13, %r12, %r9, %r7;
	mad.lo.s32 	%r14, %r13, %r3, %r6;
	mad.lo.s32 	%r15, %r14, %r2, %r5;
	mad.lo.s32 	%r16, %r15, %r1, %r4;
	mul.wide.s32 	%rd5, %r16, 4;
	add.s64 	%rd6, %rd2, %rd5;
	ld.global.u32 	%r17, [%rd6];
	st.local.v2.u32 	[%rd4], {%r16, %r17};
	mov.u64 	%rd7, $str;
	cvta.global.u64 	%rd8, %rd7;
	{ // callseq 0, 0
	.param .b64 param0;
	st.param.b64 	[param0], %rd8;
	.param .b64 param1;
	st.param.b64 	[param1], %rd3;
	.param .b32 retval0;
	call.uni (retval0), 
	vprintf, 
	(
	param0, 
	param1
	);
	ld.param.b32 	%r18, [retval0];
	} // callseq 0
	ret;

}
	// .globl	_Z13sum_array_gpuPiS_S_i
.visible .entry _Z13sum_array_gpuPiS_S_i(
	.param .u64 .ptr .align 1 _Z13sum_array_gpuPiS_S_i_param_0,
	.param .u64 .ptr .align 1 _Z13sum_array_gpuPiS_S_i_param_1,
	.param .u64 .ptr .align 1 _Z13sum_array_gpuPiS_S_i_param_2,
	.param .u32 _Z13sum_array_gpuPiS_S_i_param_3
)
{
	.local .align 8 .b8 	__local_depot1[8];
	.reg .b64 	%SP;
	.reg .b64 	%SPL;
	.reg .pred 	%p<2>;
	.reg .b32 	%r<23>;
	.reg .b64 	%rd<15>;

	mov.u64 	%SPL, __local_depot1;
	cvta.local.u64 	%SP, %SPL;
	ld.param.u64 	%rd1, [_Z13sum_array_gpuPiS_S_i_param_0];
	ld.param.u64 	%rd2, [_Z13sum_array_gpuPiS_S_i_param_1];
	ld.param.u64 	%rd3, [_Z13sum_array_gpuPiS_S_i_param_2];
	ld.param.u32 	%r2, [_Z13sum_array_gpuPiS_S_i_param_3];
	mov.u32 	%r3, %ntid.x;
	mov.u32 	%r4, %ntid.y;
	mov.u32 	%r5, %ntid.z;
	mov.u32 	%r6, %tid.x;
	mov.u32 	%r7, %tid.y;
	mov.u32 	%r8, %tid.z;
	mov.u32 	%r9, %ctaid.x;
	mov.u32 	%r10, %ctaid.y;
	mov.u32 	%r11, %nctaid.x;
	mov.u32 	%r12, %ctaid.z;
	mov.u32 	%r13, %nctaid.y;
	mad.lo.s32 	%r14, %r13, %r12, %r10;
	mad.lo.s32 	%r15, %r14, %r11, %r9;
	mad.lo.s32 	%r16, %r15, %r5, %r8;
	mad.lo.s32 	%r17, %r16, %r4, %r7;
	mad.lo.s32 	%r1, %r17, %r3, %r6;
	setp.ge.s32 	%p1, %r1, %r2;
	@%p1 bra 	$L__BB1_2;
	add.u64 	%rd4, %SP, 0;
	add.u64 	%rd5, %SPL, 0;
	cvta.to.global.u64 	%rd6, %rd1;
	cvta.to.global.u64 	%rd7, %rd2;
	cvta.to.global.u64 	%rd8, %rd3;
	mul.wide.s32 	%rd9, %r1, 4;
	add.s64 	%rd10, %rd6, %rd9;
	ld.global.u32 	%r18, [%rd10];
	add.s64 	%rd11, %rd7, %rd9;
	ld.global.u32 	%r19, [%rd11];
	add.s32 	%r20, %r19, %r18;
	add.s64 	%rd12, %rd8, %rd9;
	st.global.u32 	[%rd12], %r20;
	st.local.v2.u32 	[%rd5], {%r1, %r20};
	mov.u64 	%rd13, $str;
	cvta.global.u64 	%rd14, %rd13;
	{ // callseq 1, 0
	.param .b64 param0;
	st.param.b64 	[param0], %rd14;
	.param .b64 param1;
	st.param.b64 	[param1], %rd4;
	.param .b32 retval0;
	call.uni (retval0), 
	vprintf, 
	(
	param0, 
	param1
	);
	ld.param.b32 	%r21, [retval0];
	} // callseq 1
$L__BB1_2:
	ret;

}


// ===== COMPILED SASS (sm_100) =====

	.target	sm_100

	.elftype	@"ET_EXEC"


//--------------------- .note.nv.tkinfo           --------------------------
	.section	.note.nv.tkinfo,"",@"SHT_NOTE"
	.sectionflags	@"SHF_NOTE_NV_TKINFO"
	.tkinfo
        /*0018*/ 	.word	0x00000002
        /*0030*/ 	.string	""
        /*0030*/ 	.string	"ptxas"
        /*0030*/ 	.string	"Cuda compilation tools, release 13.0, V13.0.88"
        /*0030*/ 	.string	"Build cuda_13.0.r13.0/compiler.36424714_0"
        /*0030*/ 	.string	"-arch sm_100 -m 64 "



//--------------------- .note.nv.cuinfo           --------------------------
	.section	.note.nv.cuinfo,"",@"SHT_NOTE"
	.sectionflags	@"SHF_NOTE_NV_CUINFO"
        /*0018*/ 	.short	0x0002
        /*001a*/ 	.short	0x0064
        /*001c*/ 	.short	0x0082
	.zero		2


//--------------------- .nv.info                  --------------------------
	.section	.nv.info,"",@"SHT_CUDA_INFO"
	.align	4


	//----- nvinfo : EIATTR_REGCOUNT
	.align		4
        /*0000*/ 	.byte	0x04, 0x2f
        /*0002*/ 	.short	(.L_2 - .L_1)
	.align		4
.L_1:
        /*0004*/ 	.word	index@(_Z14idx_calc_gid3DPi)
        /*0008*/ 	.word	0x00000018


	//----- nvinfo : EIATTR_FRAME_SIZE
	.align		4
.L_2:
        /*000c*/ 	.byte	0x04, 0x11
        /*000e*/ 	.short	(.L_4 - .L_3)
	.align		4
.L_3:
        /*0010*/ 	.word	index@(_Z14idx_calc_gid3DPi)
        /*0014*/ 	.word	0x00000008


	//----- nvinfo : EIATTR_REGCOUNT
	.align		4
.L_4:
        /*0018*/ 	.byte	0x04, 0x2f
        /*001a*/ 	.short	(.L_6 - .L_5)
	.align		4
.L_5:
        /*001c*/ 	.word	index@(_Z13sum_array_gpuPiS_S_i)
        /*0020*/ 	.word	0x00000018


	//----- nvinfo : EIATTR_FRAME_SIZE
	.align		4
.L_6:
        /*0024*/ 	.byte	0x04, 0x11
        /*0026*/ 	.short	(.L_8 - .L_7)
	.align		4
.L_7:
        /*0028*/ 	.word	index@(_Z13sum_array_gpuPiS_S_i)
        /*002c*/ 	.word	0x00000008


	//----- nvinfo : EIATTR_MIN_STACK_SIZE
	.align		4
.L_8:
        /*0030*/ 	.byte	0x04, 0x12
        /*0032*/ 	.short	(.L_10 - .L_9)
	.align		4
.L_9:
        /*0034*/ 	.word	index@(_Z13sum_array_gpuPiS_S_i)
        /*0038*/ 	.word	0x00000008


	//----- nvinfo : EIATTR_MIN_STACK_SIZE
	.align		4
.L_10:
        /*003c*/ 	.byte	0x04, 0x12
        /*003e*/ 	.short	(.L_12 - .L_11)
	.align		4
.L_11:
        /*0040*/ 	.word	index@(_Z14idx_calc_gid3DPi)
        /*0044*/ 	.word	0x00000008
.L_12:


//--------------------- .nv.compat                --------------------------
	.section	.nv.compat,"",@"SHT_CUDA_COMPAT_INFO"
	.align	4
        /*0000*/ 	.byte	0x02, 0x09, 0x00, 0x00, 0x02, 0x02, 0x01, 0x00, 0x02, 0x05, 0x05, 0x00, 0x03, 0x07, 0x01, 0x01
        /*0010*/ 	.byte	0x02, 0x03, 0x00, 0x00, 0x02, 0x06, 0x01, 0x00, 0x04, 0x0b, 0x08, 0x00, 0x09, 0x00, 0x00, 0x00
        /*0020*/ 	.byte	0x00, 0x00, 0x00, 0x00


//--------------------- .nv.info._Z13sum_array_gpuPiS_S_i --------------------------
	.section	.nv.info._Z13sum_array_gpuPiS_S_i,"",@"SHT_CUDA_INFO"
	.sectionflags	@""
	.align	4


	//----- nvinfo : EIATTR_CUDA_API_VERSION
	.align		4
        /*0000*/ 	.byte	0x04, 0x37
        /*0002*/ 	.short	(.L_14 - .L_13)
.L_13:
        /*0004*/ 	.word	0x00000082


	//----- nvinfo : EIATTR_KPARAM_INFO
	.align		4
.L_14:
        /*0008*/ 	.byte	0x04, 0x17
        /*000a*/ 	.short	(.L_16 - .L_15)
.L_15:
        /*000c*/ 	.word	0x00000000
        /*0010*/ 	.short	0x0003
        /*0012*/ 	.short	0x0018
        /*0014*/ 	.byte	0x00, 0xf0, 0x11, 0x00


	//----- nvinfo : EIATTR_KPARAM_INFO
	.align		4
.L_16:
        /*0018*/ 	.byte	0x04, 0x17
        /*001a*/ 	.short	(.L_18 - .L_17)
.L_17:
        /*001c*/ 	.word	0x00000000
        /*0020*/ 	.short	0x0002
        /*0022*/ 	.short	0x0010
        /*0024*/ 	.byte	0x00, 0xf5, 0x21, 0x00


	//----- nvinfo : EIATTR_KPARAM_INFO
	.align		4
.L_18:
        /*0028*/ 	.byte	0x04, 0x17
        /*002a*/ 	.short	(.L_20 - .L_19)
.L_19:
        /*002c*/ 	.word	0x00000000
        /*0030*/ 	.short	0x0001
        /*0032*/ 	.short	0x0008
        /*0034*/ 	.byte	0x00, 0xf5, 0x21, 0x00


	//----- nvinfo : EIATTR_KPARAM_INFO
	.align		4
.L_20:
        /*0038*/ 	.byte	0x04, 0x17
        /*003a*/ 	.short	(.L_22 - .L_21)
.L_21:
        /*003c*/ 	.word	0x00000000
        /*0040*/ 	.short	0x0000
        /*0042*/ 	.short	0x0000
        /*0044*/ 	.byte	0x00, 0xf5, 0x21, 0x00


	//----- nvinfo : EIATTR_SPARSE_MMA_MASK
	.align		4
.L_22:
        /*0048*/ 	.byte	0x03, 0x50
        /*004a*/ 	.short	0x0000


	//----- nvinfo : EIATTR_MAXREG_COUNT
	.align		4
        /*004c*/ 	.byte	0x03, 0x1b
        /*004e*/ 	.short	0x00ff


	//----- nvinfo : EIATTR_EXTERNS
	.align		4
        /*0050*/ 	.byte	0x04, 0x0f
        /*0052*/ 	.short	(.L_24 - .L_23)


	//   ....[0]....
	.align		4
.L_23:
        /*0054*/ 	.word	index@(vprintf)


	//----- nvinfo : EIATTR_MERCURY_ISA_VERSION
	.align		4
.L_24:
        /*0058*/ 	.byte	0x03, 0x5f
        /*005a*/ 	.short	0x0101


	//----- nvinfo : EIATTR_VRC_CTA_INIT_COUNT
	.align		4
        /*005c*/ 	.byte	0x02, 0x4a
	.zero		1
	.zero		1


	//----- nvinfo : EIATTR_SYSCALL_OFFSETS
	.align		4
        /*0060*/ 	.byte	0x04, 0x46
        /*0062*/ 	.short	(.L_26 - .L_25)


	//   ....[0]....
.L_25:
        /*0064*/ 	.word	0x000002b0


	//----- nvinfo : EIATTR_EXIT_INSTR_OFFSETS
	.align		4
.L_26:
        /*0068*/ 	.byte	0x04, 0x1c
        /*006a*/ 	.short	(.L_28 - .L_27)


	//   ....[0]....
.L_27:
        /*006c*/ 	.word	0x00000180


	//   ....[1]....
        /*0070*/ 	.word	0x000002c0


	//----- nvinfo : EIATTR_CRS_STACK_SIZE
	.align		4
.L_28:
        /*0074*/ 	.byte	0x04, 0x1e
        /*0076*/ 	.short	(.L_30 - .L_29)
.L_29:
        /*0078*/ 	.word	0x00000000


	//----- nvinfo : EIATTR_CBANK_PARAM_SIZE
	.align		4
.L_30:
        /*007c*/ 	.byte	0x03, 0x19
        /*007e*/ 	.short	0x001c


	//----- nvinfo : EIATTR_PARAM_CBANK
	.align		4
        /*0080*/ 	.byte	0x04, 0x0a
        /*0082*/ 	.short	(.L_32 - .L_31)
	.align		4
.L_31:
        /*0084*/ 	.word	index@(.nv.constant0._Z13sum_array_gpuPiS_S_i)
        /*0088*/ 	.short	0x0380
        /*008a*/ 	.short	0x001c


	//----- nvinfo : EIATTR_SW_WAR
	.align		4
.L_32:
        /*008c*/ 	.byte	0x04, 0x36
        /*008e*/ 	.short	(.L_34 - .L_33)
.L_33:
        /*0090*/ 	.word	0x00000008
.L_34:


//--------------------- .nv.info._Z14idx_calc_gid3DPi --------------------------
	.section	.nv.info._Z14idx_calc_gid3DPi,"",@"SHT_CUDA_INFO"
	.sectionflags	@""
	.align	4


	//----- nvinfo : EIATTR_CUDA_API_VERSION
	.align		4
        /*0000*/ 	.byte	0x04, 0x37
        /*0002*/ 	.short	(.L_36 - .L_35)
.L_35:
        /*0004*/ 	.word	0x00000082


	//----- nvinfo : EIATTR_KPARAM_INFO
	.align		4
.L_36:
        /*0008*/ 	.byte	0x04, 0x17
        /*000a*/ 	.short	(.L_38 - .L_37)
.L_37:
        /*000c*/ 	.word	0x00000000
        /*0010*/ 	.short	0x0000
        /*0012*/ 	.short	0x0000
        /*0014*/ 	.byte	0x00, 0xf5, 0x21, 0x00


	//----- nvinfo : EIATTR_SPARSE_MMA_MASK
	.align		4
.L_38:
        /*0018*/ 	.byte	0x03, 0x50
        /*001a*/ 	.short	0x0000


	//----- nvinfo : EIATTR_MAXREG_COUNT
	.align		4
        /*001c*/ 	.byte	0x03, 0x1b
        /*001e*/ 	.short	0x00ff


	//----- nvinfo : EIATTR_EXTERNS
	.align		4
        /*0020*/ 	.byte	0x04, 0x0f
        /*0022*/ 	.short	(.L_40 - .L_39)


	//   ....[0]....
	.align		4
.L_39:
        /*0024*/ 	.word	index@(vprintf)


	//----- nvinfo : EIATTR_MERCURY_ISA_VERSION
	.align		4
.L_40:
        /*0028*/ 	.byte	0x03, 0x5f
        /*002a*/ 	.short	0x0101


	//----- nvinfo : EIATTR_VRC_CTA_INIT_COUNT
	.align		4
        /*002c*/ 	.byte	0x02, 0x4a
	.zero		1
	.zero		1


	//----- nvinfo : EIATTR_SYSCALL_OFFSETS
	.align		4
        /*0030*/ 	.byte	0x04, 0x46
        /*0032*/ 	.short	(.L_42 - .L_41)


	//   ....[0]....
.L_41:
        /*0034*/ 	.word	0x00000210


	//----- nvinfo : EIATTR_EXIT_INSTR_OFFSETS
	.align		4
.L_42:
        /*0038*/ 	.byte	0x04, 0x1c
        /*003a*/ 	.short	(.L_44 - .L_43)


	//   ....[0]....
.L_43:
        /*003c*/ 	.word	0x00000220


	//----- nvinfo : EIATTR_CBANK_PARAM_SIZE
	.align		4
.L_44:
        /*0040*/ 	.byte	0x03, 0x19
        /*0042*/ 	.short	0x0008


	//----- nvinfo : EIATTR_PARAM_CBANK
	.align		4
        /*0044*/ 	.byte	0x04, 0x0a
        /*0046*/ 	.short	(.L_46 - .L_45)
	.align		4
.L_45:
        /*0048*/ 	.word	index@(.nv.constant0._Z14idx_calc_gid3DPi)
        /*004c*/ 	.short	0x0380
        /*004e*/ 	.short	0x0008


	//----- nvinfo : EIATTR_SW_WAR
	.align		4
.L_46:
        /*0050*/ 	.byte	0x04, 0x36
        /*0052*/ 	.short	(.L_48 - .L_47)
.L_47:
        /*0054*/ 	.word	0x00000008
.L_48:


//--------------------- .nv.callgraph             --------------------------
	.section	.nv.callgraph,"",@"SHT_CUDA_CALLGRAPH"
	.align	4
	.sectionentsize	8
	.align		4
        /*0000*/ 	.word	0x00000000
	.align		4
        /*0004*/ 	.word	0xffffffff
	.align		4
        /*0008*/ 	.word	index@(_Z13sum_array_gpuPiS_S_i)
	.align		4
        /*000c*/ 	.word	index@(vprintf)
	.align		4
        /*0010*/ 	.word	index@(_Z14idx_calc_gid3DPi)
	.align		4
        /*0014*/ 	.word	index@(vprintf)
	.align		4
        /*0018*/ 	.word	0x00000000
	.align		4
        /*001c*/ 	.word	0xfffffffe
	.align		4
        /*0020*/ 	.word	0x00000000
	.align		4
        /*0024*/ 	.word	0xfffffffd
	.align		4
        /*0028*/ 	.word	0x00000000
	.align		4
        /*002c*/ 	.word	0xfffffffc


//--------------------- .nv.constant4             --------------------------
	.section	.nv.constant4,"a",@progbits
	.align	8
	.align		8
.nv.constant4:
        /*0000*/ 	.dword	vprintf
	.align		8
        /*0008*/ 	.dword	$str


//--------------------- .text._Z13sum_array_gpuPiS_S_i --------------------------
	.section	.text._Z13sum_array_gpuPiS_S_i,"ax",@progbits
	.align	128
        .global         _Z13sum_array_gpuPiS_S_i
        .type           _Z13sum_array_gpuPiS_S_i,@function
        .size           _Z13sum_array_gpuPiS_S_i,(.L_x_4 - _Z13sum_array_gpuPiS_S_i)
        .other          _Z13sum_array_gpuPiS_S_i,@"STO_CUDA_ENTRY STV_DEFAULT"
_Z13sum_array_gpuPiS_S_i:
.text._Z13sum_array_gpuPiS_S_i:
[----:B------:R-:W0:Y:S01]  /*0000*/  LDC R1, c[0x0][0x37c] ;  /* 0x0000df00ff017b82 */ /* 0x000e220000000800 */
[----:B------:R-:W1:Y:S01]  /*0010*/  S2R R0, SR_CTAID.Z ;  /* 0x0000000000007919 */ /* 0x000e620000002700 */
[----:B------:R-:W2:Y:S06]  /*0020*/  LDCU UR5, c[0x0][0x2fc] ;  /* 0x00005f80ff0577ac */ /* 0x000eac0008000800 */
[----:B------:R-:W1:Y:S01]  /*0030*/  S2UR UR9, SR_CTAID.Y ;  /* 0x00000000000979c3 */ /* 0x000e620000002600 */
[----:B0-----:R-:W-:Y:S01]  /*0040*/  IADD3 R1, PT, PT, R1, -0x8, RZ ;  /* 0xfffffff801017810 */ /* 0x001fe20007ffe0ff */
[----:B------:R-:W0:Y:S01]  /*0050*/  S2R R7, SR_TID.Z ;  /* 0x0000000000077919 */ /* 0x000e220000002300 */
[----:B------:R-:W3:Y:S01]  /*0060*/  LDCU UR6, c[0x0][0x360] ;  /* 0x00006c00ff0677ac */ /* 0x000ee20008000800 */
[----:B------:R-:W4:Y:S01]  /*0070*/  S2R R5, SR_TID.Y ;  /* 0x0000000000057919 */ /* 0x000f220000002200 */
[----:B------:R-:W4:Y:S03]  /*0080*/  LDCU UR7, c[0x0][0x364] ;  /* 0x00006c80ff0777ac */ /* 0x000f260008000800 */
[----:B------:R-:W5:Y:S01]  /*0090*/  S2UR UR4, SR_CTAID.X ;  /* 0x00000000000479c3 */ /* 0x000f620000002500 */
[----:B------:R-:W3:Y:S01]  /*00a0*/  S2R R3, SR_TID.X ;  /* 0x0000000000037919 */ /* 0x000ee20000002100 */
[----:B------:R-:W0:Y:S06]  /*00b0*/  LDCU UR8, c[0x0][0x368] ;  /* 0x00006d00ff0877ac */ /* 0x000e2c0008000800 */
[----:B------:R-:W5:Y:S08]  /*00c0*/  LDC R9, c[0x0][0x370] ;  /* 0x0000dc00ff097b82 */ /* 0x000f700000000800 */
[----:B------:R-:W1:Y:S02]  /*00d0*/  LDC R11, c[0x0][0x374] ;  /* 0x0000dd00ff0b7b82 */ /* 0x000e640000000800 */
[----:B-1----:R-:W-:Y:S01]  /*00e0*/  IMAD R0, R0, R11, UR9 ;  /* 0x0000000900007e24 */ /* 0x002fe2000f8e020b */
[----:B------:R-:W1:Y:S03]  /*00f0*/  LDCU UR9, c[0x0][0x398] ;  /* 0x00007300ff0977ac */ /* 0x000e660008000800 */
[----:B-----5:R-:W-:Y:S01]  /*0100*/  IMAD R0, R0, R9, UR4 ;  /* 0x0000000400007e24 */ /* 0x020fe2000f8e0209 */
[----:B------:R-:W5:Y:S03]  /*0110*/  LDCU UR4, c[0x0][0x2f8] ;  /* 0x00005f00ff0477ac */ /* 0x000f660008000800 */
[----:B0-----:R-:W-:-:S04]  /*0120*/  IMAD R0, R0, UR8, R7 ;  /* 0x0000000800007c24 */ /* 0x001fc8000f8e0207 */
[----:B----4-:R-:W-:-:S04]  /*0130*/  IMAD R0, R0, UR7, R5 ;  /* 0x0000000700007c24 */ /* 0x010fc8000f8e0205 */
[----:B---3--:R-:W-:-:S05]  /*0140*/  IMAD R2, R0, UR6, R3 ;  /* 0x0000000600027c24 */ /* 0x008fca000f8e0203 */
[----:B-1----:R-:W-:Y:S02]  /*0150*/  ISETP.GE.AND P0, PT, R2, UR9, PT ;  /* 0x0000000902007c0c */ /* 0x002fe4000bf06270 */
[----:B-----5:R-:W-:-:S04]  /*0160*/  IADD3 R6, P1, PT, R1, UR4, RZ ;  /* 0x0000000401067c10 */ /* 0x020fc8000ff3e0ff */
[----:B--2---:R-:W-:-:S07]  /*0170*/  IADD3.X R7, PT, PT, RZ, UR5, RZ, P1, !PT ;  /* 0x00000005ff077c10 */ /* 0x004fce0008ffe4ff */
[----:B------:R-:W-:Y:S05]  /*0180*/  @P0 EXIT ;  /* 0x000000000000094d */ /* 0x000fea0003800000 */
[----:B------:R-:W0:Y:S01]  /*0190*/  LDC.64 R10, c[0x0][0x388] ;  /* 0x0000e200ff0a7b82 */ /* 0x000e220000000a00 */
[----:B------:R-:W1:Y:S07]  /*01a0*/  LDCU.64 UR4, c[0x0][0x358] ;  /* 0x00006b00ff0477ac */ /* 0x000e6e0008000a00 */
[----:B------:R-:W2:Y:S08]  /*01b0*/  LDC.64 R8, c[0x0][0x380] ;  /* 0x0000e000ff087b82 */ /* 0x000eb00000000a00 */
[----:B------:R-:W3:Y:S01]  /*01c0*/  LDC.64 R12, c[0x0][0x390] ;  /* 0x0000e400ff0c7b82 */ /* 0x000ee20000000a00 */
[----:B------:R-:W-:Y:S01]  /*01d0*/  MOV R0, 0x0 ;  /* 0x0000000000007802 */ /* 0x000fe20000000f00 */
[----:B------:R-:W4:Y:S01]  /*01e0*/  LDCU.64 UR6, c[0x4][0x8] ;  /* 0x01000100ff0677ac */ /* 0x000f220008000a00 */
[----:B0-----:R-:W-:-:S06]  /*01f0*/  IMAD.WIDE R10, R2, 0x4, R10 ;  /* 0x00000004020a7825 */ /* 0x001fcc00078e020a */
[----:B-1----:R-:W5:Y:S01]  /*0200*/  LDG.E R10, desc[UR4][R10.64] ;  /* 0x000000040a0a7981 */ /* 0x002f62000c1e1900 */
[----:B--2---:R-:W-:-:S05]  /*0210*/  IMAD.WIDE R8, R2, 0x4, R8 ;  /* 0x0000000402087825 */ /* 0x004fca00078e0208 */
[----:B------:R-:W5:Y:S01]  /*0220*/  LDG.E R3, desc[UR4][R8.64] ;  /* 0x0000000408037981 */ /* 0x000f62000c1e1900 */
[----:B---3--:R-:W-:Y:S01]  /*0230*/  IMAD.WIDE R12, R2, 0x4, R12 ;  /* 0x00000004020c7825 */ /* 0x008fe200078e020c */
[----:B------:R0:W1:Y:S01]  /*0240*/  LDC.64 R14, c[0x4][R0] ;  /* 0x01000000000e7b82 */ /* 0x0000620000000a00 */
[----:B----4-:R-:W-:Y:S02]  /*0250*/  MOV R4, UR6 ;  /* 0x0000000600047c02 */ /* 0x010fe40008000f00 */
[----:B------:R-:W-:Y:S02]  /*0260*/  MOV R5, UR7 ;  /* 0x0000000700057c02 */ /* 0x000fe40008000f00 */
[----:B-----5:R-:W-:-:S05]  /*0270*/  IADD3 R3, PT, PT, R3, R10, RZ ;  /* 0x0000000a03037210 */ /* 0x020fca0007ffe0ff */
[----:B------:R0:W-:Y:S04]  /*0280*/  STL.64 [R1], R2 ;  /* 0x0000000201007387 */ /* 0x0001e80000100a00 */
[----:B-1----:R0:W-:Y:S02]  /*0290*/  STG.E desc[UR4][R12.64], R3 ;  /* 0x000000030c007986 */ /* 0x0021e4000c101904 */
[----:B------:R-:W-:-:S07]  /*02a0*/  LEPC R20, `(.L_x_0) ;  /* 0x000000001014794e */ /* 0x000fce0000000000 */
[----:B0-----:R-:W-:Y:S05]  /*02b0*/  CALL.ABS.NOINC R14 ;  /* 0x000000000e007343 */ /* 0x001fea0003c00000 */
.L_x_0:
[----:B------:R-:W-:Y:S05]  /*02c0*/  EXIT ;  /* 0x000000000000794d */ /* 0x000fea0003800000 */
.L_x_1:
[----:B------:R-:W-:-:S00]  /*02d0*/  BRA `(.L_x_1) ;  /* 0xfffffffc00fc7947 */ /* 0x000fc0000383ffff */
[----:B------:R-:W-:-:S00]  /*02e0*/  NOP ;  /* 0x0000000000007918 */ /* 0x000fc00000000000 */
        /* <DEDUP_REMOVED lines=9> */
.L_x_4:


//--------------------- .text._Z14idx_calc_gid3DPi --------------------------
	.section	.text._Z14idx_calc_gid3DPi,"ax",@progbits
	.align	128
        .global         _Z14idx_calc_gid3DPi
        .type           _Z14idx_calc_gid3DPi,@function
        .size           _Z14idx_calc_gid3DPi,(.L_x_5 - _Z14idx_calc_gid3DPi)
        .other          _Z14idx_calc_gid3DPi,@"STO_CUDA_ENTRY STV_DEFAULT"
_Z14idx_calc_gid3DPi:
.text._Z14idx_calc_gid3DPi:
        /* <DEDUP_REMOVED lines=13> */
[----:B------:R-:W1:Y:S08]  /*00d0*/  LDC R13, c[0x0][0x374] ;  /* 0x0000dd00ff0d7b82 */ /* 0x000e700000000800 */
[----:B------:R-:W2:Y:S01]  /*00e0*/  LDC.64 R8, c[0x0][0x380] ;  /* 0x0000e000ff087b82 */ /* 0x000ea20000000a00 */
[----:B-1----:R-:W-:-:S04]  /*00f0*/  IMAD R0, R0, R13, UR5 ;  /* 0x0000000500007e24 */ /* 0x002fc8000f8e020d */
[----:B-----5:R-:W-:Y:S01]  /*0100*/  IMAD R0, R0, R11, UR4 ;  /* 0x0000000400007e24 */ /* 0x020fe2000f8e020b */
[----:B------:R-:W1:Y:S03]  /*0110*/  LDCU.64 UR4, c[0x0][0x358] ;  /* 0x00006b00ff0477ac */ /* 0x000e660008000a00 */
[----:B0-----:R-:W-:-:S04]  /*0120*/  IMAD R0, R0, UR9, R7 ;  /* 0x0000000900007c24 */ /* 0x001fc8000f8e0207 */
[----:B----4-:R-:W-:Y:S01]  /*0130*/  IMAD R0, R0, UR8, R5 ;  /* 0x0000000800007c24 */ /* 0x010fe2000f8e0205 */
[----:B------:R-:W0:Y:S03]  /*0140*/  LDCU.64 UR8, c[0x4][0x8] ;  /* 0x01000100ff0877ac */ /* 0x000e260008000a00 */
[----:B---3--:R-:W-:-:S04]  /*0150*/  IMAD R2, R0, UR7, R3 ;  /* 0x0000000700027c24 */ /* 0x008fc8000f8e0203 */
[----:B--2---:R-:W-:-:S05]  /*0160*/  IMAD.WIDE R8, R2, 0x4, R8 ;  /* 0x0000000402087825 */ /* 0x004fca00078e0208 */
[----:B-1----:R-:W2:Y:S01]  /*0170*/  LDG.E R3, desc[UR4][R8.64] ;  /* 0x0000000408037981 */ /* 0x002ea2000c1e1900 */
[----:B------:R-:W-:Y:S01]  /*0180*/  MOV R0, 0x0 ;  /* 0x0000000000007802 */ /* 0x000fe20000000f00 */
[----:B------:R-:W1:Y:S03]  /*0190*/  LDCU UR4, c[0x0][0x2f8] ;  /* 0x00005f00ff0477ac */ /* 0x000e660008000800 */
[----:B------:R3:W4:Y:S01]  /*01a0*/  LDC.64 R10, c[0x4][R0] ;  /* 0x01000000000a7b82 */ /* 0x0007220000000a00 */
[----:B0-----:R-:W-:Y:S02]  /*01b0*/  MOV R4, UR8 ;  /* 0x0000000800047c02 */ /* 0x001fe40008000f00 */
[----:B------:R-:W-:Y:S02]  /*01c0*/  MOV R5, UR9 ;  /* 0x0000000900057c02 */ /* 0x000fe40008000f00 */
[----:B-1----:R-:W-:-:S04]  /*01d0*/  IADD3 R6, P0, PT, R1, UR4, RZ ;  /* 0x0000000401067c10 */ /* 0x002fc8000ff1e0ff */
[----:B------:R-:W-:Y:S01]  /*01e0*/  IADD3.X R7, PT, PT, RZ, UR6, RZ, P0, !PT ;  /* 0x00000006ff077c10 */ /* 0x000fe200087fe4ff */
[----:B--2-4-:R3:W-:Y:S08]  /*01f0*/  STL.64 [R1], R2 ;  /* 0x0000000201007387 */ /* 0x0147f00000100a00 */
[----:B------:R-:W-:-:S07]  /*0200*/  LEPC R20, `(.L_x_2) ;  /* 0x000000001014794e */ /* 0x000fce0000000000 */
[----:B---3--:R-:W-:Y:S05]  /*0210*/  CALL.ABS.NOINC R10 ;  /* 0x000000000a007343 */ /* 0x008fea0003c00000 */
.L_x_2:
[----:B------:R-:W-:Y:S05]  /*0220*/  EXIT ;  /* 0x000000000000794d */ /* 0x000fea0003800000 */
.L_x_3:
        /* <DEDUP_REMOVED lines=13> */
.L_x_5:


//--------------------- .nv.global.init           --------------------------
	.section	.nv.global.init,"aw",@progbits
.nv.global.init:
	.type		$str,@object
	.size		$str,(.L_0 - $str)
$str:
        /*0000*/ 	.byte	0x47, 0x69, 0x64, 0x3a, 0x20, 0x25, 0x64, 0x2c, 0x20, 0x56, 0x61, 0x6c, 0x6f, 0x72, 0x65, 0x73
        /*0010*/ 	.byte	0x3a, 0x20, 0x25, 0x64, 0x0a, 0x00
.L_0:


//--------------------- .nv.shared.reserved.0     --------------------------
	.section	.nv.shared.reserved.0,"aw",@nobits
	.weak		__nv_reservedSMEM_offset_0_alias
	.size		__nv_reservedSMEM_offset_0_alias, 0, 64
	.other		__nv_reservedSMEM_offset_0_alias,@"STO_CUDA_RESERVED_SHARED STV_DEFAULT"
__nv_reservedSMEM_offset_0_alias:
	.zero		0
	.zero		64


//--------------------- .nv.constant0._Z13sum_array_gpuPiS_S_i --------------------------
	.section	.nv.constant0._Z13sum_array_gpuPiS_S_i,"a",@progbits
	.sectionflags	@""
	.align	4
.nv.constant0._Z13sum_array_gpuPiS_S_i:
	.zero		924


//--------------------- .nv.constant0._Z14idx_calc_gid3DPi --------------------------
	.section	.nv.constant0._Z14idx_calc_gid3DPi,"a",@progbits
	.sectionflags	@""
	.align	4
.nv.constant0._Z14idx_calc_gid3DPi:
	.zero		904


//--------------------- SYMBOLS --------------------------

	.type		.nv.reservedSmem.offset0,@object
	.size		.nv.reservedSmem.offset0,0x4
	.type		vprintf,@function
